	.headerflags	@"EF_CUDA_TEXMODE_UNIFIED EF_CUDA_64BIT_ADDRESS EF_CUDA_ACCELERATORS EF_CUDA_SM90 EF_CUDA_VIRTUAL_SM(EF_CUDA_SM90)"
	.elftype	@"ET_EXEC"


//--------------------- .nv.info                  --------------------------
	.section	.nv.info,"",@"SHT_CUDA_INFO"
	.align	4


	//----- nvinfo : EIATTR_REGCOUNT
	.align		4
        /*0000*/ 	.byte	0x04, 0x2f
        /*0002*/ 	.short	(.L_1 - .L_0)
	.align		4
.L_0:
        /*0004*/ 	.word	index@(triton_per_fused__softmax_4)
        /*0008*/ 	.word	0x0000000e


	//----- nvinfo : EIATTR_MIN_STACK_SIZE
	.align		4
.L_1:
        /*000c*/ 	.byte	0x04, 0x12
        /*000e*/ 	.short	(.L_3 - .L_2)
	.align		4
.L_2:
        /*0010*/ 	.word	index@(triton_per_fused__softmax_4)
        /*0014*/ 	.word	0x00000000


	//----- nvinfo : EIATTR_FRAME_SIZE
	.align		4
.L_3:
        /*0018*/ 	.byte	0x04, 0x11
        /*001a*/ 	.short	(.L_5 - .L_4)
	.align		4
.L_4:
        /*001c*/ 	.word	index@(triton_per_fused__softmax_4)
        /*0020*/ 	.word	0x00000000


	//----- nvinfo : EIATTR_MIN_STACK_SIZE
	.align		4
.L_5:
        /*0024*/ 	.byte	0x04, 0x12
        /*0026*/ 	.short	(.L_7 - .L_6)
	.align		4
.L_6:
        /*0028*/ 	.word	index@(triton_per_fused__softmax_4)
        /*002c*/ 	.word	0x00000000
.L_7:


//--------------------- .nv.info.triton_per_fused__softmax_4 --------------------------
	.section	.nv.info.triton_per_fused__softmax_4,"",@"SHT_CUDA_INFO"
	.sectionflags	@""
	.align	4


	//----- nvinfo : EIATTR_CUDA_API_VERSION
	.align		4
        /*0000*/ 	.byte	0x04, 0x37
        /*0002*/ 	.short	(.L_9 - .L_8)
.L_8:
        /*0004*/ 	.word	0x0000007c


	//----- nvinfo : EIATTR_KPARAM_INFO
	.align		4
.L_9:
        /*0008*/ 	.byte	0x04, 0x17
        /*000a*/ 	.short	(.L_11 - .L_10)
.L_10:
        /*000c*/ 	.word	0x00000000
        /*0010*/ 	.short	0x0002
        /*0012*/ 	.short	0x000c
        /*0014*/ 	.byte	0x00, 0xf0, 0x11, 0x00


	//----- nvinfo : EIATTR_KPARAM_INFO
	.align		4
.L_11:
        /*0018*/ 	.byte	0x04, 0x17
        /*001a*/ 	.short	(.L_13 - .L_12)
.L_12:
        /*001c*/ 	.word	0x00000000
        /*0020*/ 	.short	0x0001
        /*0022*/ 	.short	0x0008
        /*0024*/ 	.byte	0x00, 0xf0, 0x11, 0x00


	//----- nvinfo : EIATTR_KPARAM_INFO
	.align		4
.L_13:
        /*0028*/ 	.byte	0x04, 0x17
        /*002a*/ 	.short	(.L_15 - .L_14)
.L_14:
        /*002c*/ 	.word	0x00000000
        /*0030*/ 	.short	0x0000
        /*0032*/ 	.short	0x0000
        /*0034*/ 	.byte	0x00, 0xf4, 0x21, 0x00


	//----- nvinfo : EIATTR_SPARSE_MMA_MASK
	.align		4
.L_15:
        /*0038*/ 	.byte	0x03, 0x50
        /*003a*/ 	.short	0x0000


	//----- nvinfo : EIATTR_MAXREG_COUNT
	.align		4
        /*003c*/ 	.byte	0x03, 0x1b
        /*003e*/ 	.short	0x00ff


	//----- nvinfo : EIATTR_COOP_GROUP_MASK_REGIDS
	.align		4
        /*0040*/ 	.byte	0x04, 0x29
        /*0042*/ 	.short	(.L_17 - .L_16)


	//   ....[0]....
.L_16:
        /*0044*/ 	.word	0xffffffff


	//   ....[1]....
        /*0048*/ 	.word	0xffffffff


	//   ....[2]....
        /*004c*/ 	.word	0xffffffff


	//   ....[3]....
        /*0050*/ 	.word	0xffffffff


	//   ....[4]....
        /*0054*/ 	.word	0xffffffff


	//   ....[5]....
        /*0058*/ 	.word	0xffffffff


	//----- nvinfo : EIATTR_COOP_GROUP_INSTR_OFFSETS
	.align		4
.L_17:
        /*005c*/ 	.byte	0x04, 0x28
        /*005e*/ 	.short	(.L_19 - .L_18)


	//   ....[0]....
.L_18:
        /*0060*/ 	.word	0x000001a0


	//   ....[1]....
        /*0064*/ 	.word	0x000001e0


	//   ....[2]....
        /*0068*/ 	.word	0x00000220


	//   ....[3]....
        /*006c*/ 	.word	0x00000330


	//   ....[4]....
        /*0070*/ 	.word	0x00000350


	//   ....[5]....
        /*0074*/ 	.word	0x00000370


	//----- nvinfo : EIATTR_EXIT_INSTR_OFFSETS
	.align		4
.L_19:
        /*0078*/ 	.byte	0x04, 0x1c
        /*007a*/ 	.short	(.L_21 - .L_20)


	//   ....[0]....
.L_20:
        /*007c*/ 	.word	0x00000440


	//   ....[1]....
        /*0080*/ 	.word	0x00000460


	//----- nvinfo : EIATTR_REQNTID
	.align		4
.L_21:
        /*0084*/ 	.byte	0x04, 0x10
        /*0086*/ 	.short	(.L_23 - .L_22)
.L_22:
        /*0088*/ 	.word	0x00000040
        /*008c*/ 	.word	0x00000001
        /*0090*/ 	.word	0x00000001


	//----- nvinfo : EIATTR_CRS_STACK_SIZE
	.align		4
.L_23:
        /*0094*/ 	.byte	0x04, 0x1e
        /*0096*/ 	.short	(.L_25 - .L_24)
.L_24:
        /*0098*/ 	.word	0x00000000


	//----- nvinfo : EIATTR_CBANK_PARAM_SIZE
	.align		4
.L_25:
        /*009c*/ 	.byte	0x03, 0x19
        /*009e*/ 	.short	0x0010


	//----- nvinfo : EIATTR_PARAM_CBANK
	.align		4
        /*00a0*/ 	.byte	0x04, 0x0a
        /*00a2*/ 	.short	(.L_27 - .L_26)
	.align		4
.L_26:
        /*00a4*/ 	.word	index@(.nv.constant0.triton_per_fused__softmax_4)
        /*00a8*/ 	.short	0x0210
        /*00aa*/ 	.short	0x0010


	//----- nvinfo : EIATTR_SW_WAR
	.align		4
.L_27:
        /*00ac*/ 	.byte	0x04, 0x36
        /*00ae*/ 	.short	(.L_29 - .L_28)
.L_28:
        /*00b0*/ 	.word	0x00000008
.L_29:


//--------------------- .nv.callgraph             --------------------------
	.section	.nv.callgraph,"",@"SHT_CUDA_CALLGRAPH"
	.align	4
	.sectionentsize	8
	.align		4
        /*0000*/ 	.word	0x00000000
	.align		4
        /*0004*/ 	.word	0xffffffff
	.align		4
        /*0008*/ 	.word	0x00000000
	.align		4
        /*000c*/ 	.word	0xfffffffe
	.align		4
        /*0010*/ 	.word	0x00000000
	.align		4
        /*0014*/ 	.word	0xfffffffd
	.align		4
        /*0018*/ 	.word	0x00000000
	.align		4
        /*001c*/ 	.word	0xfffffffc


//--------------------- .text.triton_per_fused__softmax_4 --------------------------
	.section	.text.triton_per_fused__softmax_4,"ax",@progbits
	.align	128
        .global         triton_per_fused__softmax_4
        .type           triton_per_fused__softmax_4,@function
        .size           triton_per_fused__softmax_4,(.L_x_2 - triton_per_fused__softmax_4)
        .other          triton_per_fused__softmax_4,@"STO_CUDA_ENTRY STV_DEFAULT"
triton_per_fused__softmax_4:
.text.triton_per_fused__softmax_4:
[----:B------:R-:W0:Y:S02]  /*0000*/  LDC R1, c[0x0][0x28] ;  /* 0x00000a00ff017b82 */ /* 0x000e240000000800 */
[----:B------:R-:W1:Y:S01]  /*0010*/  S2R R4, SR_TID.X ;  /* 0x0000000000047919 */ /* 0x000e620000002100 */
[----:B------:R-:W2:Y:S08]  /*0020*/  S2UR UR4, SR_CTAID.X ;  /* 0x00000000000479c3 */ /* 0x000eb00000002500 */
[----:B------:R-:W3:Y:S01]  /*0030*/  LDC.64 R2, c[0x0][0x210] ;  /* 0x00008400ff027b82 */ /* 0x000ee20000000a00 */
[----:B--2---:R-:W-:Y:S01]  /*0040*/  USHF.L.U32 UR4, UR4, 0x3, URZ ;  /* 0x0000000304047899 */ /* 0x004fe2000800063f */
[----:B-1----:R-:W-:Y:S01]  /*0050*/  SHF.R.U32.HI R0, RZ, 0x3, R4 ;  /* 0x00000003ff007819 */ /* 0x002fe20000011604 */
[----:B------:R-:W-:-:S03]  /*0060*/  IMAD.SHL.U32 R4, R4, 0x2, RZ ;  /* 0x0000000204047824 */ /* 0x000fc600078e00ff */
[----:B------:R-:W-:Y:S02]  /*0070*/  SGXT.U32 R0, R0, 0x3 ;  /* 0x000000030000781a */ /* 0x000fe40000000000 */
[----:B------:R-:W-:Y:S02]  /*0080*/  LOP3.LUT R5, R4, 0xe, RZ, 0xc0, !PT ;  /* 0x0000000e04057812 */ /* 0x000fe400078ec0ff */
[----:B------:R-:W-:Y:S01]  /*0090*/  LOP3.LUT R0, R0, UR4, RZ, 0xfc, !PT ;  /* 0x0000000400007c12 */ /* 0x000fe2000f8efcff */
[----:B------:R-:W-:-:S03]  /*00a0*/  ULDC.64 UR4, c[0x0][0x208] ;  /* 0x0000820000047ab9 */ /* 0x000fc60000000a00 */
[C---:B------:R-:W-:Y:S01]  /*00b0*/  ISETP.GE.AND P0, PT, R0.reuse, 0x100, PT ;  /* 0x000001000000780c */ /* 0x040fe20003f06270 */
[----:B------:R-:W-:-:S04]  /*00c0*/  IMAD R5, R0, 0x10, R5 ;  /* 0x0000001000057824 */ /* 0x000fc800078e0205 */
[----:B---3--:R-:W-:Y:S01]  /*00d0*/  IMAD.WIDE R2, R5, 0x4, R2 ;  /* 0x0000000405027825 */ /* 0x008fe200078e0202 */
[----:B------:R-:W-:-:S07]  /*00e0*/  CS2R R4, SRZ ;  /* 0x0000000000047805 */ /* 0x000fce000001ff00 */
[----:B------:R-:W-:Y:S05]  /*00f0*/  @P0 BRA `(.L_x_0) ;  /* 0x0000000000040947 */ /* 0x000fea0003800000 */
[----:B------:R1:W5:Y:S02]  /*0100*/  LDG.E.64 R4, desc[UR4][R2.64] ;  /* 0x0000000402047981 */ /* 0x000364000c1e1b00 */
.L_x_0:
[----:B-----5:R-:W-:Y:S02]  /*0110*/  SEL R5, R5, RZ, !P0 ;  /* 0x000000ff05057207 */ /* 0x020fe40004000000 */
[----:B------:R-:W-:Y:S02]  /*0120*/  SEL R4, R4, RZ, !P0 ;  /* 0x000000ff04047207 */ /* 0x000fe40004000000 */
[----:B------:R-:W-:Y:S02]  /*0130*/  FSEL R7, R5, -INF , !P0 ;  /* 0xff80000005077808 */ /* 0x000fe40004000000 */
[----:B------:R-:W-:-:S04]  /*0140*/  FSEL R0, R4, -INF , !P0 ;  /* 0xff80000004007808 */ /* 0x000fc80004000000 */
[C---:B------:R-:W-:Y:S02]  /*0150*/  FSETP.GT.AND P1, PT, R0.reuse, R7, PT ;  /* 0x000000070000720b */ /* 0x040fe40003f24000 */
[----:B------:R-:W-:-:S11]  /*0160*/  FSETP.NAN.AND P2, PT, R0, R0, PT ;  /* 0x000000000000720b */ /* 0x000fd60003f48000 */
[----:B------:R-:W-:-:S04]  /*0170*/  @!P1 FSEL R0, R0, R7, P2 ;  /* 0x0000000700009208 */ /* 0x000fc80001000000 */
[C---:B------:R-:W-:Y:S01]  /*0180*/  FSETP.NAN.AND P2, PT, R0.reuse, R0, PT ;  /* 0x000000000000720b */ /* 0x040fe20003f48000 */
[----:B------:R-:W-:Y:S05]  /*0190*/  WARPSYNC.ALL ;  /* 0x0000000000007948 */ /* 0x000fea0003800000 */
[----:B------:R-:W2:Y:S02]  /*01a0*/  SHFL.BFLY PT, R7, R0, 0x4, 0x1f ;  /* 0x0c801f0000077f89 */ /* 0x000ea400000e0000 */
[----:B--2---:R-:W-:-:S13]  /*01b0*/  FSETP.GT.AND P1, PT, R0, R7, PT ;  /* 0x000000070000720b */ /* 0x004fda0003f24000 */
[----:B------:R-:W-:-:S04]  /*01c0*/  @!P1 FSEL R0, R0, R7, P2 ;  /* 0x0000000700009208 */ /* 0x000fc80001000000 */
[C---:B------:R-:W-:Y:S01]  /*01d0*/  FSETP.NAN.AND P2, PT, R0.reuse, R0, PT ;  /* 0x000000000000720b */ /* 0x040fe20003f48000 */
[----:B------:R-:W2:Y:S02]  /*01e0*/  SHFL.BFLY PT, R7, R0, 0x2, 0x1f ;  /* 0x0c401f0000077f89 */ /* 0x000ea400000e0000 */
[----:B--2---:R-:W-:-:S13]  /*01f0*/  FSETP.GT.AND P1, PT, R0, R7, PT ;  /* 0x000000070000720b */ /* 0x004fda0003f24000 */
[----:B------:R-:W-:-:S04]  /*0200*/  @!P1 FSEL R0, R0, R7, P2 ;  /* 0x0000000700009208 */ /* 0x000fc80001000000 */
[C---:B------:R-:W-:Y:S01]  /*0210*/  FSETP.NAN.AND P2, PT, R0.reuse, R0, PT ;  /* 0x000000000000720b */ /* 0x040fe20003f48000 */
[----:B------:R-:W2:Y:S02]  /*0220*/  SHFL.BFLY PT, R7, R0, 0x1, 0x1f ;  /* 0x0c201f0000077f89 */ /* 0x000ea400000e0000 */
[----:B--2---:R-:W-:-:S13]  /*0230*/  FSETP.GT.AND P1, PT, R0, R7, PT ;  /* 0x000000070000720b */ /* 0x004fda0003f24000 */
[----:B------:R-:W-:-:S05]  /*0240*/  @!P1 FSEL R0, R0, R7, P2 ;  /* 0x0000000700009208 */ /* 0x000fca0001000000 */
[--C-:B------:R-:W-:Y:S01]  /*0250*/  FADD R4, R4, -R0.reuse ;  /* 0x8000000004047221 */ /* 0x100fe20000000000 */
[----:B------:R-:W-:-:S03]  /*0260*/  FADD R5, R5, -R0 ;  /* 0x8000000005057221 */ /* 0x000fc60000000000 */
[----:B------:R-:W-:Y:S01]  /*0270*/  FMUL R4, R4, 1.4426950216293334961 ;  /* 0x3fb8aa3b04047820 */ /* 0x000fe20000400000 */
[----:B------:R-:W-:-:S04]  /*0280*/  FMUL R5, R5, 1.4426950216293334961 ;  /* 0x3fb8aa3b05057820 */ /* 0x000fc80000400000 */
[----:B------:R-:W-:Y:S02]  /*0290*/  FSETP.GEU.AND P1, PT, R4, -126, PT ;  /* 0xc2fc00000400780b */ /* 0x000fe40003f2e000 */
[----:B------:R-:W-:-:S11]  /*02a0*/  FSETP.GEU.AND P2, PT, R5, -126, PT ;  /* 0xc2fc00000500780b */ /* 0x000fd60003f4e000 */
[----:B------:R-:W-:Y:S02]  /*02b0*/  @!P1 FMUL R4, R4, 0.5 ;  /* 0x3f00000004049820 */ /* 0x000fe40000400000 */
[----:B------:R-:W-:Y:S02]  /*02c0*/  @!P2 FMUL R5, R5, 0.5 ;  /* 0x3f0000000505a820 */ /* 0x000fe40000400000 */
[----:B------:R-:W2:Y:S08]  /*02d0*/  MUFU.EX2 R0, R4 ;  /* 0x0000000400007308 */ /* 0x000eb00000000800 */
[----:B------:R-:W3:Y:S01]  /*02e0*/  MUFU.EX2 R7, R5 ;  /* 0x0000000500077308 */ /* 0x000ee20000000800 */
[----:B--2---:R-:W-:Y:S01]  /*02f0*/  @!P1 FMUL R0, R0, R0 ;  /* 0x0000000000009220 */ /* 0x004fe20000400000 */
[----:B---3--:R-:W-:-:S04]  /*0300*/  @!P2 FMUL R7, R7, R7 ;  /* 0x000000070707a220 */ /* 0x008fc80000400000 */
[----:B------:R-:W-:-:S05]  /*0310*/  FADD R6, R0, R7 ;  /* 0x0000000700067221 */ /* 0x000fca0000000000 */
[----:B------:R-:W-:-:S05]  /*0320*/  FSEL R6, R6, RZ, !P0 ;  /* 0x000000ff06067208 */ /* 0x000fca0004000000 */
[----:B------:R-:W2:Y:S02]  /*0330*/  SHFL.BFLY PT, R9, R6, 0x4, 0x1f ;  /* 0x0c801f0006097f89 */ /* 0x000ea400000e0000 */
[----:B--2---:R-:W-:-:S05]  /*0340*/  FADD R9, R6, R9 ;  /* 0x0000000906097221 */ /* 0x004fca0000000000 */
[----:B------:R-:W2:Y:S02]  /*0350*/  SHFL.BFLY PT, R8, R9, 0x2, 0x1f ;  /* 0x0c401f0009087f89 */ /* 0x000ea400000e0000 */
[----:B--2---:R-:W-:-:S05]  /*0360*/  FADD R8, R9, R8 ;  /* 0x0000000809087221 */ /* 0x004fca0000000000 */
[----:B------:R-:W2:Y:S02]  /*0370*/  SHFL.BFLY PT, R11, R8, 0x1, 0x1f ;  /* 0x0c201f00080b7f89 */ /* 0x000ea400000e0000 */
[----:B--2---:R-:W-:-:S05]  /*0380*/  FADD R11, R8, R11 ;  /* 0x0000000b080b7221 */ /* 0x004fca0000000000 */
[C---:B------:R-:W-:Y:S02]  /*0390*/  FSETP.GT.AND P1, PT, |R11|.reuse, 8.50705917302346158658e+37, PT ;  /* 0x7e8000000b00780b */ /* 0x040fe40003f24200 */
[----:B------:R-:W-:-:S11]  /*03a0*/  FSETP.GEU.AND P2, PT, |R11|, 1.175494350822287508e-38, PT ;  /* 0x008000000b00780b */ /* 0x000fd60003f4e200 */
[----:B------:R-:W-:Y:S01]  /*03b0*/  @P1 FMUL R11, R11, 0.25 ;  /* 0x3e8000000b0b1820 */ /* 0x000fe20000400000 */
[----:B------:R-:W-:Y:S01]  /*03c0*/  @P1 FMUL R0, R0, 0.25 ;  /* 0x3e80000000001820 */ /* 0x000fe20000400000 */
[----:B------:R-:W-:Y:S02]  /*03d0*/  @P1 FMUL R7, R7, 0.25 ;  /* 0x3e80000007071820 */ /* 0x000fe40000400000 */
[----:B------:R-:W-:Y:S01]  /*03e0*/  @!P2 FMUL R11, R11, 16777216 ;  /* 0x4b8000000b0ba820 */ /* 0x000fe20000400000 */
[----:B------:R-:W-:Y:S01]  /*03f0*/  @!P2 FMUL R0, R0, 16777216 ;  /* 0x4b8000000000a820 */ /* 0x000fe20000400000 */
[----:B------:R-:W-:-:S04]  /*0400*/  @!P2 FMUL R7, R7, 16777216 ;  /* 0x4b8000000707a820 */ /* 0x000fc80000400000 */
[----:B------:R-:W2:Y:S02]  /*0410*/  MUFU.RCP R11, R11 ;  /* 0x0000000b000b7308 */ /* 0x000ea40000001000 */
[C---:B--2---:R-:W-:Y:S01]  /*0420*/  FMUL R6, R11.reuse, R0 ;  /* 0x000000000b067220 */ /* 0x044fe20000400000 */
[----:B------:R-:W-:Y:S01]  /*0430*/  FMUL R7, R11, R7 ;  /* 0x000000070b077220 */ /* 0x000fe20000400000 */
[----:B------:R-:W-:Y:S06]  /*0440*/  @P0 EXIT ;  /* 0x000000000000094d */ /* 0x000fec0003800000 */
[----:B------:R-:W-:Y:S01]  /*0450*/  STG.E.64 desc[UR4][R2.64], R6 ;  /* 0x0000000602007986 */ /* 0x000fe2000c101b04 */
[----:B------:R-:W-:Y:S05]  /*0460*/  EXIT ;  /* 0x000000000000794d */ /* 0x000fea0003800000 */
.L_x_1:
[----:B------:R-:W-:-:S00]  /*0470*/  BRA `(.L_x_1) ;  /* 0xfffffffc00fc7947 */ /* 0x000fc0000383ffff */
[----:B------:R-:W-:-:S00]  /*0480*/  NOP ;  /* 0x0000000000007918 */ /* 0x000fc00000000000 */
[----:B------:R-:W-:-:S00]  /*0490*/  NOP ;  /* 0x0000000000007918 */ /* 0x000fc00000000000 */
[----:B------:R-:W-:-:S00]  /*04a0*/  NOP ;  /* 0x0000000000007918 */ /* 0x000fc00000000000 */
[----:B------:R-:W-:-:S00]  /*04b0*/  NOP ;  /* 0x0000000000007918 */ /* 0x000fc00000000000 */
[----:B------:R-:W-:-:S00]  /*04c0*/  NOP ;  /* 0x0000000000007918 */ /* 0x000fc00000000000 */
[----:B------:R-:W-:-:S00]  /*04d0*/  NOP ;  /* 0x0000000000007918 */ /* 0x000fc00000000000 */
[----:B------:R-:W-:-:S00]  /*04e0*/  NOP ;  /* 0x0000000000007918 */ /* 0x000fc00000000000 */
[----:B------:R-:W-:-:S00]  /*04f0*/  NOP ;  /* 0x0000000000007918 */ /* 0x000fc00000000000 */
.L_x_2:


//--------------------- .nv.constant0.triton_per_fused__softmax_4 --------------------------
	.section	.nv.constant0.triton_per_fused__softmax_4,"a",@progbits
	.sectionflags	@""
	.align	4
.nv.constant0.triton_per_fused__softmax_4:
	.zero		544
